//
// Generated by NVIDIA NVVM Compiler
//
// Compiler Build ID: CL-36424714
// Cuda compilation tools, release 13.0, V13.0.88
// Based on NVVM 20.0.0
//

.version 9.0
.target sm_100
.address_size 64

	// .globl	_Z9filter_v1IiEvPT_S1_S1_i

.visible .entry _Z9filter_v1IiEvPT_S1_S1_i(
	.param .u64 .ptr .align 1 _Z9filter_v1IiEvPT_S1_S1_i_param_0,
	.param .u64 .ptr .align 1 _Z9filter_v1IiEvPT_S1_S1_i_param_1,
	.param .u64 .ptr .align 1 _Z9filter_v1IiEvPT_S1_S1_i_param_2,
	.param .u32 _Z9filter_v1IiEvPT_S1_S1_i_param_3
)
{
	.reg .pred 	%p<3>;
	.reg .b32 	%r<8>;
	.reg .b64 	%rd<11>;

	ld.param.u64 	%rd1, [_Z9filter_v1IiEvPT_S1_S1_i_param_0];
	ld.param.u64 	%rd2, [_Z9filter_v1IiEvPT_S1_S1_i_param_1];
	ld.param.u64 	%rd3, [_Z9filter_v1IiEvPT_S1_S1_i_param_2];
	ld.param.u32 	%r3, [_Z9filter_v1IiEvPT_S1_S1_i_param_3];
	mov.u32 	%r4, %ctaid.x;
	mov.u32 	%r5, %ntid.x;
	mov.u32 	%r6, %tid.x;
	mad.lo.s32 	%r1, %r4, %r5, %r6;
	setp.ge.s32 	%p1, %r1, %r3;
	@%p1 bra 	$L__BB0_3;
	cvta.to.global.u64 	%rd4, %rd2;
	mul.wide.s32 	%rd5, %r1, 4;
	add.s64 	%rd6, %rd4, %rd5;
	ld.global.u32 	%r2, [%rd6];
	setp.lt.s32 	%p2, %r2, 1;
	@%p2 bra 	$L__BB0_3;
	cvta.to.global.u64 	%rd7, %rd3;
	atom.global.add.u32 	%r7, [%rd7], 1;
	cvta.to.global.u64 	%rd8, %rd1;
	mul.wide.s32 	%rd9, %r7, 4;
	add.s64 	%rd10, %rd8, %rd9;
	st.global.u32 	[%rd10], %r2;
$L__BB0_3:
	ret;

}


// ===== COMPILED SASS (sm_100) =====

	.target	sm_100

	.elftype	@"ET_EXEC"


//--------------------- .note.nv.tkinfo           --------------------------
	.section	.note.nv.tkinfo,"",@"SHT_NOTE"
	.sectionflags	@"SHF_NOTE_NV_TKINFO"
	.tkinfo
        /*0018*/ 	.word	0x00000002
        /*0030*/ 	.string	""
        /*0030*/ 	.string	"ptxas"
        /*0030*/ 	.string	"Cuda compilation tools, release 13.0, V13.0.88"
        /*0030*/ 	.string	"Build cuda_13.0.r13.0/compiler.36424714_0"
        /*0030*/ 	.string	"-arch sm_100 -m 64 "



//--------------------- .note.nv.cuinfo           --------------------------
	.section	.note.nv.cuinfo,"",@"SHT_NOTE"
	.sectionflags	@"SHF_NOTE_NV_CUINFO"
        /*0018*/ 	.short	0x0002
        /*001a*/ 	.short	0x0064
        /*001c*/ 	.short	0x0082
	.zero		2


//--------------------- .nv.info                  --------------------------
	.section	.nv.info,"",@"SHT_CUDA_INFO"
	.align	4


	//----- nvinfo : EIATTR_REGCOUNT
	.align		4
        /*0000*/ 	.byte	0x04, 0x2f
        /*0002*/ 	.short	(.L_1 - .L_0)
	.align		4
.L_0:
        /*0004*/ 	.word	index@(_Z9filter_v1IiEvPT_S1_S1_i)
        /*0008*/ 	.word	0x0000000e


	//----- nvinfo : EIATTR_FRAME_SIZE
	.align		4
.L_1:
        /*000c*/ 	.byte	0x04, 0x11
        /*000e*/ 	.short	(.L_3 - .L_2)
	.align		4
.L_2:
        /*0010*/ 	.word	index@(_Z9filter_v1IiEvPT_S1_S1_i)
        /*0014*/ 	.word	0x00000000


	//----- nvinfo : EIATTR_MIN_STACK_SIZE
	.align		4
.L_3:
        /*0018*/ 	.byte	0x04, 0x12
        /*001a*/ 	.short	(.L_5 - .L_4)
	.align		4
.L_4:
        /*001c*/ 	.word	index@(_Z9filter_v1IiEvPT_S1_S1_i)
        /*0020*/ 	.word	0x00000000
.L_5:


//--------------------- .nv.compat                --------------------------
	.section	.nv.compat,"",@"SHT_CUDA_COMPAT_INFO"
	.align	4
        /*0000*/ 	.byte	0x02, 0x09, 0x00, 0x00, 0x02, 0x02, 0x01, 0x00, 0x02, 0x05, 0x05, 0x00, 0x03, 0x07, 0x01, 0x01
        /*0010*/ 	.byte	0x02, 0x03, 0x00, 0x00, 0x02, 0x06, 0x01, 0x00, 0x04, 0x0b, 0x08, 0x00, 0x09, 0x00, 0x00, 0x00
        /*0020*/ 	.byte	0x00, 0x00, 0x00, 0x00


//--------------------- .nv.info._Z9filter_v1IiEvPT_S1_S1_i --------------------------
	.section	.nv.info._Z9filter_v1IiEvPT_S1_S1_i,"",@"SHT_CUDA_INFO"
	.sectionflags	@""
	.align	4


	//----- nvinfo : EIATTR_CUDA_API_VERSION
	.align		4
        /*0000*/ 	.byte	0x04, 0x37
        /*0002*/ 	.short	(.L_7 - .L_6)
.L_6:
        /*0004*/ 	.word	0x00000082


	//----- nvinfo : EIATTR_KPARAM_INFO
	.align		4
.L_7:
        /*0008*/ 	.byte	0x04, 0x17
        /*000a*/ 	.short	(.L_9 - .L_8)
.L_8:
        /*000c*/ 	.word	0x00000000
        /*0010*/ 	.short	0x0003
        /*0012*/ 	.short	0x0018
        /*0014*/ 	.byte	0x00, 0xf0, 0x11, 0x00


	//----- nvinfo : EIATTR_KPARAM_INFO
	.align		4
.L_9:
        /*0018*/ 	.byte	0x04, 0x17
        /*001a*/ 	.short	(.L_11 - .L_10)
.L_10:
        /*001c*/ 	.word	0x00000000
        /*0020*/ 	.short	0x0002
        /*0022*/ 	.short	0x0010
        /*0024*/ 	.byte	0x00, 0xf5, 0x21, 0x00


	//----- nvinfo : EIATTR_KPARAM_INFO
	.align		4
.L_11:
        /*0028*/ 	.byte	0x04, 0x17
        /*002a*/ 	.short	(.L_13 - .L_12)
.L_12:
        /*002c*/ 	.word	0x00000000
        /*0030*/ 	.short	0x0001
        /*0032*/ 	.short	0x0008
        /*0034*/ 	.byte	0x00, 0xf5, 0x21, 0x00


	//----- nvinfo : EIATTR_KPARAM_INFO
	.align		4
.L_13:
        /*0038*/ 	.byte	0x04, 0x17
        /*003a*/ 	.short	(.L_15 - .L_14)
.L_14:
        /*003c*/ 	.word	0x00000000
        /*0040*/ 	.short	0x0000
        /*0042*/ 	.short	0x0000
        /*0044*/ 	.byte	0x00, 0xf5, 0x21, 0x00


	//----- nvinfo : EIATTR_SPARSE_MMA_MASK
	.align		4
.L_15:
        /*0048*/ 	.byte	0x03, 0x50
        /*004a*/ 	.short	0x0000


	//----- nvinfo : EIATTR_MAXREG_COUNT
	.align		4
        /*004c*/ 	.byte	0x03, 0x1b
        /*004e*/ 	.short	0x00ff


	//----- nvinfo : EIATTR_MERCURY_ISA_VERSION
	.align		4
        /*0050*/ 	.byte	0x03, 0x5f
        /*0052*/ 	.short	0x0101


	//----- nvinfo : EIATTR_INT_WARP_WIDE_INSTR_OFFSETS
	.align		4
        /*0054*/ 	.byte	0x04, 0x31
        /*0056*/ 	.short	(.L_17 - .L_16)


	//   ....[0]....
.L_16:
        /*0058*/ 	.word	0x000000f0


	//   ....[1]....
        /*005c*/ 	.word	0x00000190


	//----- nvinfo : EIATTR_VRC_CTA_INIT_COUNT
	.align		4
.L_17:
        /*0060*/ 	.byte	0x02, 0x4a
	.zero		1
	.zero		1


	//----- nvinfo : EIATTR_EXIT_INSTR_OFFSETS
	.align		4
        /*0064*/ 	.byte	0x04, 0x1c
        /*0066*/ 	.short	(.L_19 - .L_18)


	//   ....[0]....
.L_18:
        /*0068*/ 	.word	0x00000070


	//   ....[1]....
        /*006c*/ 	.word	0x000000d0


	//   ....[2]....
        /*0070*/ 	.word	0x000001d0


	//----- nvinfo : EIATTR_CBANK_PARAM_SIZE
	.align		4
.L_19:
        /*0074*/ 	.byte	0x03, 0x19
        /*0076*/ 	.short	0x001c


	//----- nvinfo : EIATTR_PARAM_CBANK
	.align		4
        /*0078*/ 	.byte	0x04, 0x0a
        /*007a*/ 	.short	(.L_21 - .L_20)
	.align		4
.L_20:
        /*007c*/ 	.word	index@(.nv.constant0._Z9filter_v1IiEvPT_S1_S1_i)
        /*0080*/ 	.short	0x0380
        /*0082*/ 	.short	0x001c


	//----- nvinfo : EIATTR_SW_WAR
	.align		4
.L_21:
        /*0084*/ 	.byte	0x04, 0x36
        /*0086*/ 	.short	(.L_23 - .L_22)
.L_22:
        /*0088*/ 	.word	0x00000008
.L_23:


//--------------------- .nv.callgraph             --------------------------
	.section	.nv.callgraph,"",@"SHT_CUDA_CALLGRAPH"
	.align	4
	.sectionentsize	8
	.align		4
        /*0000*/ 	.word	0x00000000
	.align		4
        /*0004*/ 	.word	0xffffffff
	.align		4
        /*0008*/ 	.word	0x00000000
	.align		4
        /*000c*/ 	.word	0xfffffffe
	.align		4
        /*0010*/ 	.word	0x00000000
	.align		4
        /*0014*/ 	.word	0xfffffffd
	.align		4
        /*0018*/ 	.word	0x00000000
	.align		4
        /*001c*/ 	.word	0xfffffffc


//--------------------- .text._Z9filter_v1IiEvPT_S1_S1_i --------------------------
	.section	.text._Z9filter_v1IiEvPT_S1_S1_i,"ax",@progbits
	.align	128
        .global         _Z9filter_v1IiEvPT_S1_S1_i
        .type           _Z9filter_v1IiEvPT_S1_S1_i,@function
        .size           _Z9filter_v1IiEvPT_S1_S1_i,(.L_x_1 - _Z9filter_v1IiEvPT_S1_S1_i)
        .other          _Z9filter_v1IiEvPT_S1_S1_i,@"STO_CUDA_ENTRY STV_DEFAULT"
_Z9filter_v1IiEvPT_S1_S1_i:
.text._Z9filter_v1IiEvPT_S1_S1_i:
[----:B------:R-:W-:Y:S01]  /*0000*/  LDC R1, c[0x0][0x37c] ;  /* 0x0000df00ff017b82 */ /* 0x000fe20000000800 */
[----:B------:R-:W0:Y:S07]  /*0010*/  S2R R0, SR_TID.X ;  /* 0x0000000000007919 */ /* 0x000e2e0000002100 */
[----:B------:R-:W0:Y:S01]  /*0020*/  S2UR UR4, SR_CTAID.X ;  /* 0x00000000000479c3 */ /* 0x000e220000002500 */
[----:B------:R-:W1:Y:S07]  /*0030*/  LDCU UR5, c[0x0][0x398] ;  /* 0x00007300ff0577ac */ /* 0x000e6e0008000800 */
[----:B------:R-:W0:Y:S02]  /*0040*/  LDC R5, c[0x0][0x360] ;  /* 0x0000d800ff057b82 */ /* 0x000e240000000800 */
[----:B0-----:R-:W-:-:S05]  /*0050*/  IMAD R5, R5, UR4, R0 ;  /* 0x0000000405057c24 */ /* 0x001fca000f8e0200 */
[----:B-1----:R-:W-:-:S13]  /*0060*/  ISETP.GE.AND P0, PT, R5, UR5, PT ;  /* 0x0000000505007c0c */ /* 0x002fda000bf06270 */
[----:B------:R-:W-:Y:S05]  /*0070*/  @P0 EXIT ;  /* 0x000000000000094d */ /* 0x000fea0003800000 */
[----:B------:R-:W0:Y:S01]  /*0080*/  LDC.64 R2, c[0x0][0x388] ;  /* 0x0000e200ff027b82 */ /* 0x000e220000000a00 */
[----:B------:R-:W1:Y:S01]  /*0090*/  LDCU.64 UR4, c[0x0][0x358] ;  /* 0x00006b00ff0477ac */ /* 0x000e620008000a00 */
[----:B0-----:R-:W-:-:S05]  /*00a0*/  IMAD.WIDE R2, R5, 0x4, R2 ;  /* 0x0000000405027825 */ /* 0x001fca00078e0202 */
[----:B-1----:R-:W2:Y:S02]  /*00b0*/  LDG.E R7, desc[UR4][R2.64] ;  /* 0x0000000402077981 */ /* 0x002ea4000c1e1900 */
[----:B--2---:R-:W-:-:S13]  /*00c0*/  ISETP.GE.AND P0, PT, R7, 0x1, PT ;  /* 0x000000010700780c */ /* 0x004fda0003f06270 */
[----:B------:R-:W-:Y:S05]  /*00d0*/  @!P0 EXIT ;  /* 0x000000000000894d */ /* 0x000fea0003800000 */
[----:B------:R-:W0:Y:S01]  /*00e0*/  S2R R5, SR_LANEID ;  /* 0x0000000000057919 */ /* 0x000e220000000000 */
[----:B------:R-:W-:Y:S01]  /*00f0*/  VOTEU.ANY UR6, UPT, PT ;  /* 0x0000000000067886 */ /* 0x000fe200038e0100 */
[----:B------:R-:W1:Y:S01]  /*0100*/  LDC.64 R2, c[0x0][0x390] ;  /* 0x0000e400ff027b82 */ /* 0x000e620000000a00 */
[----:B------:R-:W0:Y:S08]  /*0110*/  FLO.U32 R0, UR6 ;  /* 0x0000000600007d00 */ /* 0x000e3000080e0000 */
[----:B------:R-:W1:Y:S01]  /*0120*/  POPC R11, UR6 ;  /* 0x00000006000b7d09 */ /* 0x000e620008000000 */
[----:B0-----:R-:W-:Y:S01]  /*0130*/  ISETP.EQ.U32.AND P0, PT, R0, R5, PT ;  /* 0x000000050000720c */ /* 0x001fe20003f02070 */
[----:B------:R-:W0:Y:S01]  /*0140*/  S2R R6, SR_LTMASK ;  /* 0x0000000000067919 */ /* 0x000e220000003900 */
[----:B------:R-:W2:Y:S11]  /*0150*/  LDC.64 R4, c[0x0][0x380] ;  /* 0x0000e000ff047b82 */ /* 0x000eb60000000a00 */
[----:B-1----:R-:W3:Y:S01]  /*0160*/  @P0 ATOMG.E.ADD.STRONG.GPU PT, R3, desc[UR4][R2.64], R11 ;  /* 0x8000000b020309a8 */ /* 0x002ee200081ef104 */
[----:B0-----:R-:W-:-:S06]  /*0170*/  LOP3.LUT R6, R6, UR6, RZ, 0xc0, !PT ;  /* 0x0000000606067c12 */ /* 0x001fcc000f8ec0ff */
[----:B------:R-:W0:Y:S01]  /*0180*/  POPC R6, R6 ;  /* 0x0000000600067309 */ /* 0x000e220000000000 */
[----:B---3--:R-:W0:Y:S02]  /*0190*/  SHFL.IDX PT, R9, R3, R0, 0x1f ;  /* 0x00001f0003097589 */ /* 0x008e2400000e0000 */
[----:B0-----:R-:W-:-:S05]  /*01a0*/  IADD3 R9, PT, PT, R9, R6, RZ ;  /* 0x0000000609097210 */ /* 0x001fca0007ffe0ff */
[----:B--2---:R-:W-:-:S05]  /*01b0*/  IMAD.WIDE R4, R9, 0x4, R4 ;  /* 0x0000000409047825 */ /* 0x004fca00078e0204 */
[----:B------:R-:W-:Y:S01]  /*01c0*/  STG.E desc[UR4][R4.64], R7 ;  /* 0x0000000704007986 */ /* 0x000fe2000c101904 */
[----:B------:R-:W-:Y:S05]  /*01d0*/  EXIT ;  /* 0x000000000000794d */ /* 0x000fea0003800000 */
.L_x_0:
[----:B------:R-:W-:-:S00]  /*01e0*/  BRA `(.L_x_0) ;  /* 0xfffffffc00fc7947 */ /* 0x000fc0000383ffff */
[----:B------:R-:W-:-:S00]  /*01f0*/  NOP ;  /* 0x0000000000007918 */ /* 0x000fc00000000000 */
        /* <DEDUP_REMOVED lines=8> */
.L_x_1:


//--------------------- .nv.shared.reserved.0     --------------------------
	.section	.nv.shared.reserved.0,"aw",@nobits
	.weak		__nv_reservedSMEM_offset_0_alias
	.size		__nv_reservedSMEM_offset_0_alias, 0, 64
	.other		__nv_reservedSMEM_offset_0_alias,@"STO_CUDA_RESERVED_SHARED STV_DEFAULT"
__nv_reservedSMEM_offset_0_alias:
	.zero		0
	.zero		64


//--------------------- .nv.constant0._Z9filter_v1IiEvPT_S1_S1_i --------------------------
	.section	.nv.constant0._Z9filter_v1IiEvPT_S1_S1_i,"a",@progbits
	.sectionflags	@""
	.align	4
.nv.constant0._Z9filter_v1IiEvPT_S1_S1_i:
	.zero		924


//--------------------- SYMBOLS --------------------------

	.type		.nv.reservedSmem.offset0,@object
	.size		.nv.reservedSmem.offset0,0x4
